//
// Generated by NVIDIA NVVM Compiler
//
// Compiler Build ID: CL-36424714
// Cuda compilation tools, release 13.0, V13.0.88
// Based on NVVM 20.0.0
//

.version 9.0
.target sm_100
.address_size 64

	// .globl	_Z13modifyStructsP8MyStructi

.visible .entry _Z13modifyStructsP8MyStructi(
	.param .u64 .ptr .align 1 _Z13modifyStructsP8MyStructi_param_0,
	.param .u32 _Z13modifyStructsP8MyStructi_param_1
)
{
	.reg .pred 	%p<2>;
	.reg .b32 	%r<6>;
	.reg .b32 	%f<3>;
	.reg .b64 	%rd<5>;

	ld.param.u64 	%rd1, [_Z13modifyStructsP8MyStructi_param_0];
	ld.param.u32 	%r2, [_Z13modifyStructsP8MyStructi_param_1];
	mov.u32 	%r3, %ctaid.x;
	mov.u32 	%r4, %ntid.x;
	mov.u32 	%r5, %tid.x;
	mad.lo.s32 	%r1, %r3, %r4, %r5;
	setp.ge.s32 	%p1, %r1, %r2;
	@%p1 bra 	$L__BB0_2;
	cvta.to.global.u64 	%rd2, %rd1;
	mul.wide.s32 	%rd3, %r1, 8;
	add.s64 	%rd4, %rd2, %rd3;
	st.global.u32 	[%rd4], %r1;
	cvt.rn.f32.s32 	%f1, %r1;
	mul.f32 	%f2, %f1, 0f40200000;
	st.global.f32 	[%rd4+4], %f2;
$L__BB0_2:
	ret;

}


// ===== COMPILED SASS (sm_100) =====

	.target	sm_100

	.elftype	@"ET_EXEC"


//--------------------- .note.nv.tkinfo           --------------------------
	.section	.note.nv.tkinfo,"",@"SHT_NOTE"
	.sectionflags	@"SHF_NOTE_NV_TKINFO"
	.tkinfo
        /*0018*/ 	.word	0x00000002
        /*0030*/ 	.string	""
        /*0030*/ 	.string	"ptxas"
        /*0030*/ 	.string	"Cuda compilation tools, release 13.0, V13.0.88"
        /*0030*/ 	.string	"Build cuda_13.0.r13.0/compiler.36424714_0"
        /*0030*/ 	.string	"-arch sm_100 -m 64 "



//--------------------- .note.nv.cuinfo           --------------------------
	.section	.note.nv.cuinfo,"",@"SHT_NOTE"
	.sectionflags	@"SHF_NOTE_NV_CUINFO"
        /*0018*/ 	.short	0x0002
        /*001a*/ 	.short	0x0064
        /*001c*/ 	.short	0x0082
	.zero		2


//--------------------- .nv.info                  --------------------------
	.section	.nv.info,"",@"SHT_CUDA_INFO"
	.align	4


	//----- nvinfo : EIATTR_REGCOUNT
	.align		4
        /*0000*/ 	.byte	0x04, 0x2f
        /*0002*/ 	.short	(.L_1 - .L_0)
	.align		4
.L_0:
        /*0004*/ 	.word	index@(_Z13modifyStructsP8MyStructi)
        /*0008*/ 	.word	0x0000000a


	//----- nvinfo : EIATTR_FRAME_SIZE
	.align		4
.L_1:
        /*000c*/ 	.byte	0x04, 0x11
        /*000e*/ 	.short	(.L_3 - .L_2)
	.align		4
.L_2:
        /*0010*/ 	.word	index@(_Z13modifyStructsP8MyStructi)
        /*0014*/ 	.word	0x00000000


	//----- nvinfo : EIATTR_MIN_STACK_SIZE
	.align		4
.L_3:
        /*0018*/ 	.byte	0x04, 0x12
        /*001a*/ 	.short	(.L_5 - .L_4)
	.align		4
.L_4:
        /*001c*/ 	.word	index@(_Z13modifyStructsP8MyStructi)
        /*0020*/ 	.word	0x00000000
.L_5:


//--------------------- .nv.compat                --------------------------
	.section	.nv.compat,"",@"SHT_CUDA_COMPAT_INFO"
	.align	4
        /*0000*/ 	.byte	0x02, 0x09, 0x00, 0x00, 0x02, 0x02, 0x01, 0x00, 0x02, 0x05, 0x05, 0x00, 0x03, 0x07, 0x01, 0x01
        /*0010*/ 	.byte	0x02, 0x03, 0x00, 0x00, 0x02, 0x06, 0x01, 0x00, 0x04, 0x0b, 0x08, 0x00, 0x09, 0x00, 0x00, 0x00
        /*0020*/ 	.byte	0x00, 0x00, 0x00, 0x00


//--------------------- .nv.info._Z13modifyStructsP8MyStructi --------------------------
	.section	.nv.info._Z13modifyStructsP8MyStructi,"",@"SHT_CUDA_INFO"
	.sectionflags	@""
	.align	4


	//----- nvinfo : EIATTR_CUDA_API_VERSION
	.align		4
        /*0000*/ 	.byte	0x04, 0x37
        /*0002*/ 	.short	(.L_7 - .L_6)
.L_6:
        /*0004*/ 	.word	0x00000082


	//----- nvinfo : EIATTR_KPARAM_INFO
	.align		4
.L_7:
        /*0008*/ 	.byte	0x04, 0x17
        /*000a*/ 	.short	(.L_9 - .L_8)
.L_8:
        /*000c*/ 	.word	0x00000000
        /*0010*/ 	.short	0x0001
        /*0012*/ 	.short	0x0008
        /*0014*/ 	.byte	0x00, 0xf0, 0x11, 0x00


	//----- nvinfo : EIATTR_KPARAM_INFO
	.align		4
.L_9:
        /*0018*/ 	.byte	0x04, 0x17
        /*001a*/ 	.short	(.L_11 - .L_10)
.L_10:
        /*001c*/ 	.word	0x00000000
        /*0020*/ 	.short	0x0000
        /*0022*/ 	.short	0x0000
        /*0024*/ 	.byte	0x00, 0xf5, 0x21, 0x00


	//----- nvinfo : EIATTR_SPARSE_MMA_MASK
	.align		4
.L_11:
        /*0028*/ 	.byte	0x03, 0x50
        /*002a*/ 	.short	0x0000


	//----- nvinfo : EIATTR_MAXREG_COUNT
	.align		4
        /*002c*/ 	.byte	0x03, 0x1b
        /*002e*/ 	.short	0x00ff


	//----- nvinfo : EIATTR_MERCURY_ISA_VERSION
	.align		4
        /*0030*/ 	.byte	0x03, 0x5f
        /*0032*/ 	.short	0x0101


	//----- nvinfo : EIATTR_VRC_CTA_INIT_COUNT
	.align		4
        /*0034*/ 	.byte	0x02, 0x4a
	.zero		1
	.zero		1


	//----- nvinfo : EIATTR_EXIT_INSTR_OFFSETS
	.align		4
        /*0038*/ 	.byte	0x04, 0x1c
        /*003a*/ 	.short	(.L_13 - .L_12)


	//   ....[0]....
.L_12:
        /*003c*/ 	.word	0x00000070


	//   ....[1]....
        /*0040*/ 	.word	0x000000f0


	//----- nvinfo : EIATTR_CBANK_PARAM_SIZE
	.align		4
.L_13:
        /*0044*/ 	.byte	0x03, 0x19
        /*0046*/ 	.short	0x000c


	//----- nvinfo : EIATTR_PARAM_CBANK
	.align		4
        /*0048*/ 	.byte	0x04, 0x0a
        /*004a*/ 	.short	(.L_15 - .L_14)
	.align		4
.L_14:
        /*004c*/ 	.word	index@(.nv.constant0._Z13modifyStructsP8MyStructi)
        /*0050*/ 	.short	0x0380
        /*0052*/ 	.short	0x000c


	//----- nvinfo : EIATTR_SW_WAR
	.align		4
.L_15:
        /*0054*/ 	.byte	0x04, 0x36
        /*0056*/ 	.short	(.L_17 - .L_16)
.L_16:
        /*0058*/ 	.word	0x00000008
.L_17:


//--------------------- .nv.callgraph             --------------------------
	.section	.nv.callgraph,"",@"SHT_CUDA_CALLGRAPH"
	.align	4
	.sectionentsize	8
	.align		4
        /*0000*/ 	.word	0x00000000
	.align		4
        /*0004*/ 	.word	0xffffffff
	.align		4
        /*0008*/ 	.word	0x00000000
	.align		4
        /*000c*/ 	.word	0xfffffffe
	.align		4
        /*0010*/ 	.word	0x00000000
	.align		4
        /*0014*/ 	.word	0xfffffffd
	.align		4
        /*0018*/ 	.word	0x00000000
	.align		4
        /*001c*/ 	.word	0xfffffffc


//--------------------- .text._Z13modifyStructsP8MyStructi --------------------------
	.section	.text._Z13modifyStructsP8MyStructi,"ax",@progbits
	.align	128
        .global         _Z13modifyStructsP8MyStructi
        .type           _Z13modifyStructsP8MyStructi,@function
        .size           _Z13modifyStructsP8MyStructi,(.L_x_1 - _Z13modifyStructsP8MyStructi)
        .other          _Z13modifyStructsP8MyStructi,@"STO_CUDA_ENTRY STV_DEFAULT"
_Z13modifyStructsP8MyStructi:
.text._Z13modifyStructsP8MyStructi:
[----:B------:R-:W-:Y:S01]  /*0000*/  LDC R1, c[0x0][0x37c] ;  /* 0x0000df00ff017b82 */ /* 0x000fe20000000800 */
[----:B------:R-:W0:Y:S07]  /*0010*/  S2R R0, SR_TID.X ;  /* 0x0000000000007919 */ /* 0x000e2e0000002100 */
[----:B------:R-:W0:Y:S01]  /*0020*/  S2UR UR4, SR_CTAID.X ;  /* 0x00000000000479c3 */ /* 0x000e220000002500 */
[----:B------:R-:W1:Y:S07]  /*0030*/  LDCU UR5, c[0x0][0x388] ;  /* 0x00007100ff0577ac */ /* 0x000e6e0008000800 */
[----:B------:R-:W0:Y:S02]  /*0040*/  LDC R5, c[0x0][0x360] ;  /* 0x0000d800ff057b82 */ /* 0x000e240000000800 */
[----:B0-----:R-:W-:-:S05]  /*0050*/  IMAD R5, R5, UR4, R0 ;  /* 0x0000000405057c24 */ /* 0x001fca000f8e0200 */
[----:B-1----:R-:W-:-:S13]  /*0060*/  ISETP.GE.AND P0, PT, R5, UR5, PT ;  /* 0x0000000505007c0c */ /* 0x002fda000bf06270 */
[----:B------:R-:W-:Y:S05]  /*0070*/  @P0 EXIT ;  /* 0x000000000000094d */ /* 0x000fea0003800000 */
[----:B------:R-:W0:Y:S01]  /*0080*/  LDC.64 R2, c[0x0][0x380] ;  /* 0x0000e000ff027b82 */ /* 0x000e220000000a00 */
[----:B------:R-:W1:Y:S01]  /*0090*/  LDCU.64 UR4, c[0x0][0x358] ;  /* 0x00006b00ff0477ac */ /* 0x000e620008000a00 */
[----:B------:R-:W-:-:S05]  /*00a0*/  I2FP.F32.S32 R0, R5 ;  /* 0x0000000500007245 */ /* 0x000fca0000201400 */
[----:B------:R-:W-:Y:S01]  /*00b0*/  FMUL R7, R0, 2.5 ;  /* 0x4020000000077820 */ /* 0x000fe20000400000 */
[----:B0-----:R-:W-:-:S05]  /*00c0*/  IMAD.WIDE R2, R5, 0x8, R2 ;  /* 0x0000000805027825 */ /* 0x001fca00078e0202 */
[----:B-1----:R-:W-:Y:S04]  /*00d0*/  STG.E desc[UR4][R2.64], R5 ;  /* 0x0000000502007986 */ /* 0x002fe8000c101904 */
[----:B------:R-:W-:Y:S01]  /*00e0*/  STG.E desc[UR4][R2.64+0x4], R7 ;  /* 0x0000040702007986 */ /* 0x000fe2000c101904 */
[----:B------:R-:W-:Y:S05]  /*00f0*/  EXIT ;  /* 0x000000000000794d */ /* 0x000fea0003800000 */
.L_x_0:
[----:B------:R-:W-:-:S00]  /*0100*/  BRA `(.L_x_0) ;  /* 0xfffffffc00fc7947 */ /* 0x000fc0000383ffff */
[----:B------:R-:W-:-:S00]  /*0110*/  NOP ;  /* 0x0000000000007918 */ /* 0x000fc00000000000 */
        /* <DEDUP_REMOVED lines=14> */
.L_x_1:


//--------------------- .nv.shared.reserved.0     --------------------------
	.section	.nv.shared.reserved.0,"aw",@nobits
	.weak		__nv_reservedSMEM_offset_0_alias
	.size		__nv_reservedSMEM_offset_0_alias, 0, 64
	.other		__nv_reservedSMEM_offset_0_alias,@"STO_CUDA_RESERVED_SHARED STV_DEFAULT"
__nv_reservedSMEM_offset_0_alias:
	.zero		0
	.zero		64


//--------------------- .nv.constant0._Z13modifyStructsP8MyStructi --------------------------
	.section	.nv.constant0._Z13modifyStructsP8MyStructi,"a",@progbits
	.sectionflags	@""
	.align	4
.nv.constant0._Z13modifyStructsP8MyStructi:
	.zero		908


//--------------------- SYMBOLS --------------------------

	.type		.nv.reservedSmem.offset0,@object
	.size		.nv.reservedSmem.offset0,0x4
